//
// Generated by NVIDIA NVVM Compiler
//
// Compiler Build ID: CL-36424714
// Cuda compilation tools, release 13.0, V13.0.88
// Based on NVVM 20.0.0
//

.version 9.0
.target sm_100
.address_size 64

	// .globl	_Z16reciprocalKernelPKfPfi

.visible .entry _Z16reciprocalKernelPKfPfi(
	.param .u64 .ptr .align 1 _Z16reciprocalKernelPKfPfi_param_0,
	.param .u64 .ptr .align 1 _Z16reciprocalKernelPKfPfi_param_1,
	.param .u32 _Z16reciprocalKernelPKfPfi_param_2
)
{
	.reg .pred 	%p<2>;
	.reg .b32 	%r<6>;
	.reg .b32 	%f<3>;
	.reg .b64 	%rd<8>;

	ld.param.u64 	%rd1, [_Z16reciprocalKernelPKfPfi_param_0];
	ld.param.u64 	%rd2, [_Z16reciprocalKernelPKfPfi_param_1];
	ld.param.u32 	%r2, [_Z16reciprocalKernelPKfPfi_param_2];
	mov.u32 	%r3, %ctaid.x;
	mov.u32 	%r4, %ntid.x;
	mov.u32 	%r5, %tid.x;
	mad.lo.s32 	%r1, %r3, %r4, %r5;
	setp.ge.s32 	%p1, %r1, %r2;
	@%p1 bra 	$L__BB0_2;
	cvta.to.global.u64 	%rd3, %rd1;
	cvta.to.global.u64 	%rd4, %rd2;
	mul.wide.s32 	%rd5, %r1, 4;
	add.s64 	%rd6, %rd3, %rd5;
	ld.global.f32 	%f1, [%rd6];
	rcp.rn.f32 	%f2, %f1;
	add.s64 	%rd7, %rd4, %rd5;
	st.global.f32 	[%rd7], %f2;
$L__BB0_2:
	ret;

}


// ===== COMPILED SASS (sm_100) =====

	.target	sm_100

	.elftype	@"ET_EXEC"


//--------------------- .note.nv.tkinfo           --------------------------
	.section	.note.nv.tkinfo,"",@"SHT_NOTE"
	.sectionflags	@"SHF_NOTE_NV_TKINFO"
	.tkinfo
        /*0018*/ 	.word	0x00000002
        /*0030*/ 	.string	""
        /*0030*/ 	.string	"ptxas"
        /*0030*/ 	.string	"Cuda compilation tools, release 13.0, V13.0.88"
        /*0030*/ 	.string	"Build cuda_13.0.r13.0/compiler.36424714_0"
        /*0030*/ 	.string	"-arch sm_100 -m 64 "



//--------------------- .note.nv.cuinfo           --------------------------
	.section	.note.nv.cuinfo,"",@"SHT_NOTE"
	.sectionflags	@"SHF_NOTE_NV_CUINFO"
        /*0018*/ 	.short	0x0002
        /*001a*/ 	.short	0x0064
        /*001c*/ 	.short	0x0082
	.zero		2


//--------------------- .nv.info                  --------------------------
	.section	.nv.info,"",@"SHT_CUDA_INFO"
	.align	4


	//----- nvinfo : EIATTR_REGCOUNT
	.align		4
        /*0000*/ 	.byte	0x04, 0x2f
        /*0002*/ 	.short	(.L_1 - .L_0)
	.align		4
.L_0:
        /*0004*/ 	.word	index@(_Z16reciprocalKernelPKfPfi)
        /*0008*/ 	.word	0x0000000e


	//----- nvinfo : EIATTR_FRAME_SIZE
	.align		4
.L_1:
        /*000c*/ 	.byte	0x04, 0x11
        /*000e*/ 	.short	(.L_3 - .L_2)
	.align		4
.L_2:
        /*0010*/ 	.word	index@($__internal_0_$__cuda_sm20_rcp_rn_f32_slowpath)
        /*0014*/ 	.word	0x00000000


	//----- nvinfo : EIATTR_FRAME_SIZE
	.align		4
.L_3:
        /*0018*/ 	.byte	0x04, 0x11
        /*001a*/ 	.short	(.L_5 - .L_4)
	.align		4
.L_4:
        /*001c*/ 	.word	index@(_Z16reciprocalKernelPKfPfi)
        /*0020*/ 	.word	0x00000000


	//----- nvinfo : EIATTR_MIN_STACK_SIZE
	.align		4
.L_5:
        /*0024*/ 	.byte	0x04, 0x12
        /*0026*/ 	.short	(.L_7 - .L_6)
	.align		4
.L_6:
        /*0028*/ 	.word	index@(_Z16reciprocalKernelPKfPfi)
        /*002c*/ 	.word	0x00000000
.L_7:


//--------------------- .nv.compat                --------------------------
	.section	.nv.compat,"",@"SHT_CUDA_COMPAT_INFO"
	.align	4
        /*0000*/ 	.byte	0x02, 0x09, 0x00, 0x00, 0x02, 0x02, 0x01, 0x00, 0x02, 0x05, 0x05, 0x00, 0x03, 0x07, 0x01, 0x01
        /*0010*/ 	.byte	0x02, 0x03, 0x00, 0x00, 0x02, 0x06, 0x01, 0x00, 0x04, 0x0b, 0x08, 0x00, 0x09, 0x00, 0x00, 0x00
        /*0020*/ 	.byte	0x00, 0x00, 0x00, 0x00


//--------------------- .nv.info._Z16reciprocalKernelPKfPfi --------------------------
	.section	.nv.info._Z16reciprocalKernelPKfPfi,"",@"SHT_CUDA_INFO"
	.sectionflags	@""
	.align	4


	//----- nvinfo : EIATTR_CUDA_API_VERSION
	.align		4
        /*0000*/ 	.byte	0x04, 0x37
        /*0002*/ 	.short	(.L_9 - .L_8)
.L_8:
        /*0004*/ 	.word	0x00000082


	//----- nvinfo : EIATTR_KPARAM_INFO
	.align		4
.L_9:
        /*0008*/ 	.byte	0x04, 0x17
        /*000a*/ 	.short	(.L_11 - .L_10)
.L_10:
        /*000c*/ 	.word	0x00000000
        /*0010*/ 	.short	0x0002
        /*0012*/ 	.short	0x0010
        /*0014*/ 	.byte	0x00, 0xf0, 0x11, 0x00


	//----- nvinfo : EIATTR_KPARAM_INFO
	.align		4
.L_11:
        /*0018*/ 	.byte	0x04, 0x17
        /*001a*/ 	.short	(.L_13 - .L_12)
.L_12:
        /*001c*/ 	.word	0x00000000
        /*0020*/ 	.short	0x0001
        /*0022*/ 	.short	0x0008
        /*0024*/ 	.byte	0x00, 0xf5, 0x21, 0x00


	//----- nvinfo : EIATTR_KPARAM_INFO
	.align		4
.L_13:
        /*0028*/ 	.byte	0x04, 0x17
        /*002a*/ 	.short	(.L_15 - .L_14)
.L_14:
        /*002c*/ 	.word	0x00000000
        /*0030*/ 	.short	0x0000
        /*0032*/ 	.short	0x0000
        /*0034*/ 	.byte	0x00, 0xf5, 0x21, 0x00


	//----- nvinfo : EIATTR_SPARSE_MMA_MASK
	.align		4
.L_15:
        /*0038*/ 	.byte	0x03, 0x50
        /*003a*/ 	.short	0x0000


	//----- nvinfo : EIATTR_MAXREG_COUNT
	.align		4
        /*003c*/ 	.byte	0x03, 0x1b
        /*003e*/ 	.short	0x00ff


	//----- nvinfo : EIATTR_MERCURY_ISA_VERSION
	.align		4
        /*0040*/ 	.byte	0x03, 0x5f
        /*0042*/ 	.short	0x0101


	//----- nvinfo : EIATTR_VRC_CTA_INIT_COUNT
	.align		4
        /*0044*/ 	.byte	0x02, 0x4a
	.zero		1
	.zero		1


	//----- nvinfo : EIATTR_EXIT_INSTR_OFFSETS
	.align		4
        /*0048*/ 	.byte	0x04, 0x1c
        /*004a*/ 	.short	(.L_17 - .L_16)


	//   ....[0]....
.L_16:
        /*004c*/ 	.word	0x00000070


	//   ....[1]....
        /*0050*/ 	.word	0x000001c0


	//----- nvinfo : EIATTR_CRS_STACK_SIZE
	.align		4
.L_17:
        /*0054*/ 	.byte	0x04, 0x1e
        /*0056*/ 	.short	(.L_19 - .L_18)
.L_18:
        /*0058*/ 	.word	0x00000000


	//----- nvinfo : EIATTR_CBANK_PARAM_SIZE
	.align		4
.L_19:
        /*005c*/ 	.byte	0x03, 0x19
        /*005e*/ 	.short	0x0014


	//----- nvinfo : EIATTR_PARAM_CBANK
	.align		4
        /*0060*/ 	.byte	0x04, 0x0a
        /*0062*/ 	.short	(.L_21 - .L_20)
	.align		4
.L_20:
        /*0064*/ 	.word	index@(.nv.constant0._Z16reciprocalKernelPKfPfi)
        /*0068*/ 	.short	0x0380
        /*006a*/ 	.short	0x0014


	//----- nvinfo : EIATTR_SW_WAR
	.align		4
.L_21:
        /*006c*/ 	.byte	0x04, 0x36
        /*006e*/ 	.short	(.L_23 - .L_22)
.L_22:
        /*0070*/ 	.word	0x00000008
.L_23:


//--------------------- .nv.callgraph             --------------------------
	.section	.nv.callgraph,"",@"SHT_CUDA_CALLGRAPH"
	.align	4
	.sectionentsize	8
	.align		4
        /*0000*/ 	.word	0x00000000
	.align		4
        /*0004*/ 	.word	0xffffffff
	.align		4
        /*0008*/ 	.word	0x00000000
	.align		4
        /*000c*/ 	.word	0xfffffffe
	.align		4
        /*0010*/ 	.word	0x00000000
	.align		4
        /*0014*/ 	.word	0xfffffffd
	.align		4
        /*0018*/ 	.word	0x00000000
	.align		4
        /*001c*/ 	.word	0xfffffffc


//--------------------- .text._Z16reciprocalKernelPKfPfi --------------------------
	.section	.text._Z16reciprocalKernelPKfPfi,"ax",@progbits
	.align	128
        .global         _Z16reciprocalKernelPKfPfi
        .type           _Z16reciprocalKernelPKfPfi,@function
        .size           _Z16reciprocalKernelPKfPfi,(.L_x_8 - _Z16reciprocalKernelPKfPfi)
        .other          _Z16reciprocalKernelPKfPfi,@"STO_CUDA_ENTRY STV_DEFAULT"
_Z16reciprocalKernelPKfPfi:
.text._Z16reciprocalKernelPKfPfi:
[----:B------:R-:W-:Y:S01]  /*0000*/  LDC R1, c[0x0][0x37c] ;  /* 0x0000df00ff017b82 */ /* 0x000fe20000000800 */
[----:B------:R-:W0:Y:S07]  /*0010*/  S2R R0, SR_TID.X ;  /* 0x0000000000007919 */ /* 0x000e2e0000002100 */
[----:B------:R-:W0:Y:S01]  /*0020*/  S2UR UR4, SR_CTAID.X ;  /* 0x00000000000479c3 */ /* 0x000e220000002500 */
[----:B------:R-:W1:Y:S07]  /*0030*/  LDCU UR5, c[0x0][0x390] ;  /* 0x00007200ff0577ac */ /* 0x000e6e0008000800 */
[----:B------:R-:W0:Y:S02]  /*0040*/  LDC R3, c[0x0][0x360] ;  /* 0x0000d800ff037b82 */ /* 0x000e240000000800 */
[----:B0-----:R-:W-:-:S05]  /*0050*/  IMAD R3, R3, UR4, R0 ;  /* 0x0000000403037c24 */ /* 0x001fca000f8e0200 */
[----:B-1----:R-:W-:-:S13]  /*0060*/  ISETP.GE.AND P0, PT, R3, UR5, PT ;  /* 0x0000000503007c0c */ /* 0x002fda000bf06270 */
[----:B------:R-:W-:Y:S05]  /*0070*/  @P0 EXIT ;  /* 0x000000000000094d */ /* 0x000fea0003800000 */
[----:B------:R-:W0:Y:S01]  /*0080*/  LDC.64 R4, c[0x0][0x380] ;  /* 0x0000e000ff047b82 */ /* 0x000e220000000a00 */
[----:B------:R-:W1:Y:S01]  /*0090*/  LDCU.64 UR4, c[0x0][0x358] ;  /* 0x00006b00ff0477ac */ /* 0x000e620008000a00 */
[----:B0-----:R-:W-:-:S05]  /*00a0*/  IMAD.WIDE R4, R3, 0x4, R4 ;  /* 0x0000000403047825 */ /* 0x001fca00078e0204 */
[----:B-1----:R-:W2:Y:S01]  /*00b0*/  LDG.E R0, desc[UR4][R4.64] ;  /* 0x0000000404007981 */ /* 0x002ea2000c1e1900 */
[----:B------:R-:W-:Y:S01]  /*00c0*/  BSSY.RECONVERGENT B0, `(.L_x_0) ;  /* 0x000000c000007945 */ /* 0x000fe20003800200 */
[----:B--2---:R-:W-:-:S05]  /*00d0*/  VIADD R2, R0, 0x1800000 ;  /* 0x0180000000027836 */ /* 0x004fca0000000000 */
[----:B------:R-:W-:-:S04]  /*00e0*/  LOP3.LUT R2, R2, 0x7f800000, RZ, 0xc0, !PT ;  /* 0x7f80000002027812 */ /* 0x000fc800078ec0ff */
[----:B------:R-:W-:-:S13]  /*00f0*/  ISETP.GT.U32.AND P0, PT, R2, 0x1ffffff, PT ;  /* 0x01ffffff0200780c */ /* 0x000fda0003f04070 */
[----:B------:R-:W-:Y:S05]  /*0100*/  @P0 BRA `(.L_x_1) ;  /* 0x00000000000c0947 */ /* 0x000fea0003800000 */
[----:B------:R-:W-:-:S07]  /*0110*/  MOV R4, 0x130 ;  /* 0x0000013000047802 */ /* 0x000fce0000000f00 */
[----:B------:R-:W-:Y:S05]  /*0120*/  CALL.REL.NOINC `($__internal_0_$__cuda_sm20_rcp_rn_f32_slowpath) ;  /* 0x0000000000287944 */ /* 0x000fea0003c00000 */
[----:B------:R-:W-:Y:S05]  /*0130*/  BRA `(.L_x_2) ;  /* 0x0000000000107947 */ /* 0x000fea0003800000 */
.L_x_1:
[----:B------:R-:W0:Y:S02]  /*0140*/  MUFU.RCP R7, R0 ;  /* 0x0000000000077308 */ /* 0x000e240000001000 */
[----:B0-----:R-:W-:-:S04]  /*0150*/  FFMA R2, R0, R7, -1 ;  /* 0xbf80000000027423 */ /* 0x001fc80000000007 */
[----:B------:R-:W-:-:S04]  /*0160*/  FADD.FTZ R2, -R2, -RZ ;  /* 0x800000ff02027221 */ /* 0x000fc80000010100 */
[----:B------:R-:W-:-:S07]  /*0170*/  FFMA R7, R7, R2, R7 ;  /* 0x0000000207077223 */ /* 0x000fce0000000007 */
.L_x_2:
[----:B------:R-:W-:Y:S05]  /*0180*/  BSYNC.RECONVERGENT B0 ;  /* 0x0000000000007941 */ /* 0x000fea0003800200 */
.L_x_0:
[----:B------:R-:W0:Y:S02]  /*0190*/  LDC.64 R4, c[0x0][0x388] ;  /* 0x0000e200ff047b82 */ /* 0x000e240000000a00 */
[----:B0-----:R-:W-:-:S05]  /*01a0*/  IMAD.WIDE R2, R3, 0x4, R4 ;  /* 0x0000000403027825 */ /* 0x001fca00078e0204 */
[----:B------:R-:W-:Y:S01]  /*01b0*/  STG.E desc[UR4][R2.64], R7 ;  /* 0x0000000702007986 */ /* 0x000fe2000c101904 */
[----:B------:R-:W-:Y:S05]  /*01c0*/  EXIT ;  /* 0x000000000000794d */ /* 0x000fea0003800000 */
        .weak           $__internal_0_$__cuda_sm20_rcp_rn_f32_slowpath
        .type           $__internal_0_$__cuda_sm20_rcp_rn_f32_slowpath,@function
        .size           $__internal_0_$__cuda_sm20_rcp_rn_f32_slowpath,(.L_x_8 - $__internal_0_$__cuda_sm20_rcp_rn_f32_slowpath)
$__internal_0_$__cuda_sm20_rcp_rn_f32_slowpath:
[----:B------:R-:W-:Y:S01]  /*01d0*/  IMAD.SHL.U32 R2, R0, 0x2, RZ ;  /* 0x0000000200027824 */ /* 0x000fe200078e00ff */
[----:B------:R-:W-:Y:S04]  /*01e0*/  BSSY.RECONVERGENT B1, `(.L_x_3) ;  /* 0x0000030000017945 */ /* 0x000fe80003800200 */
[----:B------:R-:W-:-:S04]  /*01f0*/  SHF.R.U32.HI R2, RZ, 0x18, R2 ;  /* 0x00000018ff027819 */ /* 0x000fc80000011602 */
[----:B------:R-:W-:-:S13]  /*0200*/  ISETP.NE.U32.AND P0, PT, R2, RZ, PT ;  /* 0x000000ff0200720c */ /* 0x000fda0003f05070 */
[----:B------:R-:W-:Y:S05]  /*0210*/  @P0 BRA `(.L_x_4) ;  /* 0x0000000000280947 */ /* 0x000fea0003800000 */
[----:B------:R-:W-:-:S05]  /*0220*/  IMAD.SHL.U32 R2, R0, 0x2, RZ ;  /* 0x0000000200027824 */ /* 0x000fca00078e00ff */
[----:B------:R-:W-:-:S13]  /*0230*/  ISETP.NE.AND P0, PT, R2, RZ, PT ;  /* 0x000000ff0200720c */ /* 0x000fda0003f05270 */
[----:B------:R-:W-:Y:S01]  /*0240*/  @P0 FFMA R6, R0, 1.84467440737095516160e+19, RZ ;  /* 0x5f80000000060823 */ /* 0x000fe200000000ff */
[----:B------:R-:W-:Y:S08]  /*0250*/  @!P0 MUFU.RCP R5, R0 ;  /* 0x0000000000058308 */ /* 0x000ff00000001000 */
[----:B------:R-:W0:Y:S02]  /*0260*/  @P0 MUFU.RCP R7, R6 ;  /* 0x0000000600070308 */ /* 0x000e240000001000 */
[----:B0-----:R-:W-:-:S04]  /*0270*/  @P0 FFMA R2, R6, R7, -1 ;  /* 0xbf80000006020423 */ /* 0x001fc80000000007 */
[----:B------:R-:W-:-:S04]  /*0280*/  @P0 FADD.FTZ R2, -R2, -RZ ;  /* 0x800000ff02020221 */ /* 0x000fc80000010100 */
[----:B------:R-:W-:-:S04]  /*0290*/  @P0 FFMA R2, R7, R2, R7 ;  /* 0x0000000207020223 */ /* 0x000fc80000000007 */
[----:B------:R-:W-:Y:S01]  /*02a0*/  @P0 FFMA R5, R2, 1.84467440737095516160e+19, RZ ;  /* 0x5f80000002050823 */ /* 0x000fe200000000ff */
[----:B------:R-:W-:Y:S06]  /*02b0*/  BRA `(.L_x_5) ;  /* 0x0000000000887947 */ /* 0x000fec0003800000 */
.L_x_4:
[----:B------:R-:W-:-:S05]  /*02c0*/  VIADD R5, R2, 0xffffff03 ;  /* 0xffffff0302057836 */ /* 0x000fca0000000000 */
[----:B------:R-:W-:-:S13]  /*02d0*/  ISETP.GT.U32.AND P0, PT, R5, 0x1, PT ;  /* 0x000000010500780c */ /* 0x000fda0003f04070 */
[----:B------:R-:W-:Y:S05]  /*02e0*/  @P0 BRA `(.L_x_6) ;  /* 0x0000000000780947 */ /* 0x000fea0003800000 */
[----:B------:R-:W-:Y:S01]  /*02f0*/  LOP3.LUT R6, R0, 0x7fffff, RZ, 0xc0, !PT ;  /* 0x007fffff00067812 */ /* 0x000fe200078ec0ff */
[----:B------:R-:W-:-:S03]  /*0300*/  IMAD.MOV.U32 R10, RZ, RZ, 0x3 ;  /* 0x00000003ff0a7424 */ /* 0x000fc600078e00ff */
[----:B------:R-:W-:Y:S02]  /*0310*/  LOP3.LUT R6, R6, 0x3f800000, RZ, 0xfc, !PT ;  /* 0x3f80000006067812 */ /* 0x000fe400078efcff */
[----:B------:R-:W-:Y:S02]  /*0320*/  SHF.L.U32 R11, R10, R5, RZ ;  /* 0x000000050a0b7219 */ /* 0x000fe400000006ff */
[----:B------:R-:W0:Y:S02]  /*0330*/  MUFU.RCP R7, R6 ;  /* 0x0000000600077308 */ /* 0x000e240000001000 */
[----:B0-----:R-:W-:-:S04]  /*0340*/  FFMA R8, R6, R7, -1 ;  /* 0xbf80000006087423 */ /* 0x001fc80000000007 */
[----:B------:R-:W-:-:S04]  /*0350*/  FADD.FTZ R8, -R8, -RZ ;  /* 0x800000ff08087221 */ /* 0x000fc80000010100 */
[CCC-:B------:R-:W-:Y:S01]  /*0360*/  FFMA.RM R9, R7.reuse, R8.reuse, R7.reuse ;  /* 0x0000000807097223 */ /* 0x1c0fe20000004007 */
[----:B------:R-:W-:-:S04]  /*0370*/  FFMA.RP R8, R7, R8, R7 ;  /* 0x0000000807087223 */ /* 0x000fc80000008007 */
[C---:B------:R-:W-:Y:S02]  /*0380*/  LOP3.LUT R7, R9.reuse, 0x7fffff, RZ, 0xc0, !PT ;  /* 0x007fffff09077812 */ /* 0x040fe400078ec0ff */
[----:B------:R-:W-:Y:S02]  /*0390*/  FSETP.NEU.FTZ.AND P0, PT, R9, R8, PT ;  /* 0x000000080900720b */ /* 0x000fe40003f1d000 */
[----:B------:R-:W-:Y:S02]  /*03a0*/  LOP3.LUT R8, R7, 0x800000, RZ, 0xfc, !PT ;  /* 0x0080000007087812 */ /* 0x000fe400078efcff */
[----:B------:R-:W-:Y:S02]  /*03b0*/  SEL R7, RZ, 0xffffffff, !P0 ;  /* 0xffffffffff077807 */ /* 0x000fe40004000000 */
[----:B------:R-:W-:-:S03]  /*03c0*/  LOP3.LUT R6, R11, R8, RZ, 0xc0, !PT ;  /* 0x000000080b067212 */ /* 0x000fc600078ec0ff */
[----:B------:R-:W-:Y:S01]  /*03d0*/  IMAD.MOV R7, RZ, RZ, -R7 ;  /* 0x000000ffff077224 */ /* 0x000fe200078e0a07 */
[----:B------:R-:W-:-:S04]  /*03e0*/  SHF.R.U32.HI R6, RZ, R5, R6 ;  /* 0x00000005ff067219 */ /* 0x000fc80000011606 */
[----:B------:R-:W-:Y:S02]  /*03f0*/  LOP3.LUT P1, RZ, R7, R5, R8, 0xf8, !PT ;  /* 0x0000000507ff7212 */ /* 0x000fe4000782f808 */
[C---:B------:R-:W-:Y:S02]  /*0400*/  LOP3.LUT P0, RZ, R6.reuse, 0x1, RZ, 0xc0, !PT ;  /* 0x0000000106ff7812 */ /* 0x040fe4000780c0ff */
[----:B------:R-:W-:-:S04]  /*0410*/  LOP3.LUT P2, RZ, R6, 0x2, RZ, 0xc0, !PT ;  /* 0x0000000206ff7812 */ /* 0x000fc8000784c0ff */
[----:B------:R-:W-:Y:S02]  /*0420*/  PLOP3.LUT P0, PT, P0, P1, P2, 0xe0, 0x0 ;  /* 0x000000000000781c */ /* 0x000fe40000703c20 */
[----:B------:R-:W-:Y:S02]  /*0430*/  LOP3.LUT P1, RZ, R0, 0x7fffff, RZ, 0xc0, !PT ;  /* 0x007fffff00ff7812 */ /* 0x000fe4000782c0ff */
[----:B------:R-:W-:-:S04]  /*0440*/  SEL R5, RZ, 0x1, !P0 ;  /* 0x00000001ff057807 */ /* 0x000fc80004000000 */
[----:B------:R-:W-:-:S04]  /*0450*/  IADD3 R5, PT, PT, -R5, RZ, RZ ;  /* 0x000000ff05057210 */ /* 0x000fc80007ffe1ff */
[----:B------:R-:W-:Y:S01]  /*0460*/  ISETP.GE.AND P0, PT, R5, RZ, PT ;  /* 0x000000ff0500720c */ /* 0x000fe20003f06270 */
[----:B------:R-:W-:-:S05]  /*0470*/  VIADD R5, R2, 0xffffff04 ;  /* 0xffffff0402057836 */ /* 0x000fca0000000000 */
[----:B------:R-:W-:-:S07]  /*0480*/  SHF.R.U32.HI R5, RZ, R5, R8 ;  /* 0x00000005ff057219 */ /* 0x000fce0000011608 */
[----:B------:R-:W-:-:S04]  /*0490*/  @!P0 VIADD R5, R5, 0x1 ;  /* 0x0000000105058836 */ /* 0x000fc80000000000 */
[----:B------:R-:W-:-:S05]  /*04a0*/  @!P1 IMAD.SHL.U32 R5, R5, 0x2, RZ ;  /* 0x0000000205059824 */ /* 0x000fca00078e00ff */
[----:B------:R-:W-:Y:S01]  /*04b0*/  LOP3.LUT R5, R5, 0x80000000, R0, 0xf8, !PT ;  /* 0x8000000005057812 */ /* 0x000fe200078ef800 */
[----:B------:R-:W-:Y:S06]  /*04c0*/  BRA `(.L_x_5) ;  /* 0x0000000000047947 */ /* 0x000fec0003800000 */
.L_x_6:
[----:B------:R0:W1:Y:S02]  /*04d0*/  MUFU.RCP R5, R0 ;  /* 0x0000000000057308 */ /* 0x0000640000001000 */
.L_x_5:
[----:B------:R-:W-:Y:S05]  /*04e0*/  BSYNC.RECONVERGENT B1 ;  /* 0x0000000000017941 */ /* 0x000fea0003800200 */
.L_x_3:
[----:B-1----:R-:W-:Y:S01]  /*04f0*/  MOV R7, R5 ;  /* 0x0000000500077202 */ /* 0x002fe20000000f00 */
[----:B------:R-:W-:-:S04]  /*0500*/  IMAD.MOV.U32 R5, RZ, RZ, 0x0 ;  /* 0x00000000ff057424 */ /* 0x000fc800078e00ff */
[----:B0-----:R-:W-:Y:S05]  /*0510*/  RET.REL.NODEC R4 `(_Z16reciprocalKernelPKfPfi) ;  /* 0xfffffff804b87950 */ /* 0x001fea0003c3ffff */
.L_x_7:
[----:B------:R-:W-:-:S00]  /*0520*/  BRA `(.L_x_7) ;  /* 0xfffffffc00fc7947 */ /* 0x000fc0000383ffff */
[----:B------:R-:W-:-:S00]  /*0530*/  NOP ;  /* 0x0000000000007918 */ /* 0x000fc00000000000 */
        /* <DEDUP_REMOVED lines=12> */
.L_x_8:


//--------------------- .nv.shared.reserved.0     --------------------------
	.section	.nv.shared.reserved.0,"aw",@nobits
	.weak		__nv_reservedSMEM_offset_0_alias
	.size		__nv_reservedSMEM_offset_0_alias, 0, 64
	.other		__nv_reservedSMEM_offset_0_alias,@"STO_CUDA_RESERVED_SHARED STV_DEFAULT"
__nv_reservedSMEM_offset_0_alias:
	.zero		0
	.zero		64


//--------------------- .nv.constant0._Z16reciprocalKernelPKfPfi --------------------------
	.section	.nv.constant0._Z16reciprocalKernelPKfPfi,"a",@progbits
	.sectionflags	@""
	.align	4
.nv.constant0._Z16reciprocalKernelPKfPfi:
	.zero		916


//--------------------- SYMBOLS --------------------------

	.type		.nv.reservedSmem.offset0,@object
	.size		.nv.reservedSmem.offset0,0x4
